//
// Generated by NVIDIA NVVM Compiler
//
// Compiler Build ID: CL-36424714
// Cuda compilation tools, release 13.0, V13.0.88
// Based on NVVM 20.0.0
//

.version 9.0
.target sm_100
.address_size 64

	// .globl	_Z6kernelPiiiffff

.visible .entry _Z6kernelPiiiffff(
	.param .u64 .ptr .align 1 _Z6kernelPiiiffff_param_0,
	.param .u32 _Z6kernelPiiiffff_param_1,
	.param .u32 _Z6kernelPiiiffff_param_2,
	.param .f32 _Z6kernelPiiiffff_param_3,
	.param .f32 _Z6kernelPiiiffff_param_4,
	.param .f32 _Z6kernelPiiiffff_param_5,
	.param .f32 _Z6kernelPiiiffff_param_6
)
{
	.reg .pred 	%p<8>;
	.reg .b32 	%r<29>;
	.reg .b32 	%f<52>;
	.reg .b64 	%rd<5>;

	ld.param.u64 	%rd2, [_Z6kernelPiiiffff_param_0];
	ld.param.u32 	%r12, [_Z6kernelPiiiffff_param_1];
	ld.param.u32 	%r13, [_Z6kernelPiiiffff_param_2];
	ld.param.f32 	%f24, [_Z6kernelPiiiffff_param_3];
	ld.param.f32 	%f25, [_Z6kernelPiiiffff_param_4];
	ld.param.f32 	%f26, [_Z6kernelPiiiffff_param_5];
	ld.param.f32 	%f27, [_Z6kernelPiiiffff_param_6];
	mul.lo.s32 	%r14, %r13, %r12;
	mov.u32 	%r15, %nctaid.x;
	mov.u32 	%r16, %ntid.x;
	mul.lo.s32 	%r17, %r15, %r16;
	div.u32 	%r18, %r14, %r17;
	cvt.rn.f32.u32 	%f28, %r18;
	mov.u32 	%r19, %ctaid.x;
	mov.u32 	%r20, %tid.x;
	mad.lo.s32 	%r21, %r16, %r19, %r20;
	cvt.rn.f32.u32 	%f29, %r21;
	mul.f32 	%f30, %f29, %f28;
	cvt.rzi.s32.f32 	%r26, %f30;
	cvt.rn.f32.s32 	%f31, %r26;
	add.f32 	%f1, %f30, %f28;
	setp.leu.f32 	%p1, %f1, %f31;
	@%p1 bra 	$L__BB0_12;
	cvta.to.global.u64 	%rd1, %rd2;
$L__BB0_2:
	div.s32 	%r4, %r26, %r12;
	mul.lo.s32 	%r23, %r4, %r12;
	sub.s32 	%r3, %r26, %r23;
	cvt.rn.f32.s32 	%f33, %r3;
	fma.rn.f32 	%f2, %f26, %f33, %f24;
	cvt.rn.f32.s32 	%f34, %r4;
	fma.rn.f32 	%f3, %f27, %f34, %f25;
	mov.f32 	%f50, 0f00000000;
	mov.b32 	%r5, 1;
	mov.f32 	%f51, %f50;
$L__BB0_3:
	add.f32 	%f35, %f50, %f50;
	add.f32 	%f6, %f3, %f35;
	add.f32 	%f7, %f2, %f51;
	mul.f32 	%f8, %f7, %f7;
	mul.f32 	%f9, %f6, %f6;
	add.f32 	%f36, %f9, %f8;
	setp.gt.f32 	%p2, %f36, 0f40800000;
	mov.u32 	%r28, %r5;
	@%p2 bra 	$L__BB0_11;
	mul.f32 	%f37, %f6, %f7;
	fma.rn.f32 	%f38, %f6, %f7, %f37;
	add.f32 	%f10, %f3, %f38;
	sub.f32 	%f39, %f8, %f9;
	add.f32 	%f11, %f2, %f39;
	mul.f32 	%f12, %f11, %f11;
	mul.f32 	%f13, %f10, %f10;
	add.f32 	%f40, %f13, %f12;
	setp.gt.f32 	%p3, %f40, 0f40800000;
	@%p3 bra 	$L__BB0_10;
	mul.f32 	%f41, %f10, %f11;
	fma.rn.f32 	%f42, %f10, %f11, %f41;
	add.f32 	%f14, %f3, %f42;
	sub.f32 	%f43, %f12, %f13;
	add.f32 	%f15, %f2, %f43;
	mul.f32 	%f16, %f15, %f15;
	mul.f32 	%f17, %f14, %f14;
	add.f32 	%f44, %f17, %f16;
	setp.gt.f32 	%p4, %f44, 0f40800000;
	@%p4 bra 	$L__BB0_9;
	add.s32 	%r6, %r5, 3;
	setp.eq.s32 	%p5, %r6, 256;
	mov.b32 	%r28, 256;
	@%p5 bra 	$L__BB0_11;
	mul.f32 	%f45, %f14, %f15;
	fma.rn.f32 	%f46, %f14, %f15, %f45;
	add.f32 	%f18, %f3, %f46;
	sub.f32 	%f47, %f16, %f17;
	add.f32 	%f19, %f2, %f47;
	mul.f32 	%f20, %f19, %f19;
	mul.f32 	%f21, %f18, %f18;
	add.f32 	%f48, %f21, %f20;
	setp.gt.f32 	%p6, %f48, 0f40800000;
	mov.u32 	%r28, %r6;
	@%p6 bra 	$L__BB0_11;
	add.s32 	%r5, %r5, 4;
	mul.f32 	%f50, %f18, %f19;
	sub.f32 	%f51, %f20, %f21;
	bra.uni 	$L__BB0_3;
$L__BB0_9:
	add.s32 	%r28, %r5, 2;
	bra.uni 	$L__BB0_11;
$L__BB0_10:
	add.s32 	%r28, %r5, 1;
$L__BB0_11:
	mad.lo.s32 	%r25, %r4, %r12, %r3;
	mul.wide.s32 	%rd3, %r25, 4;
	add.s64 	%rd4, %rd1, %rd3;
	st.global.u32 	[%rd4], %r28;
	add.s32 	%r26, %r26, 1;
	cvt.rn.f32.s32 	%f49, %r26;
	setp.gt.f32 	%p7, %f1, %f49;
	@%p7 bra 	$L__BB0_2;
$L__BB0_12:
	ret;

}


// ===== COMPILED SASS (sm_100) =====

	.target	sm_100

	.elftype	@"ET_EXEC"


//--------------------- .note.nv.tkinfo           --------------------------
	.section	.note.nv.tkinfo,"",@"SHT_NOTE"
	.sectionflags	@"SHF_NOTE_NV_TKINFO"
	.tkinfo
        /*0018*/ 	.word	0x00000002
        /*0030*/ 	.string	""
        /*0030*/ 	.string	"ptxas"
        /*0030*/ 	.string	"Cuda compilation tools, release 13.0, V13.0.88"
        /*0030*/ 	.string	"Build cuda_13.0.r13.0/compiler.36424714_0"
        /*0030*/ 	.string	"-arch sm_100 -m 64 "



//--------------------- .note.nv.cuinfo           --------------------------
	.section	.note.nv.cuinfo,"",@"SHT_NOTE"
	.sectionflags	@"SHF_NOTE_NV_CUINFO"
        /*0018*/ 	.short	0x0002
        /*001a*/ 	.short	0x0064
        /*001c*/ 	.short	0x0082
	.zero		2


//--------------------- .nv.info                  --------------------------
	.section	.nv.info,"",@"SHT_CUDA_INFO"
	.align	4


	//----- nvinfo : EIATTR_REGCOUNT
	.align		4
        /*0000*/ 	.byte	0x04, 0x2f
        /*0002*/ 	.short	(.L_1 - .L_0)
	.align		4
.L_0:
        /*0004*/ 	.word	index@(_Z6kernelPiiiffff)
        /*0008*/ 	.word	0x00000011


	//----- nvinfo : EIATTR_FRAME_SIZE
	.align		4
.L_1:
        /*000c*/ 	.byte	0x04, 0x11
        /*000e*/ 	.short	(.L_3 - .L_2)
	.align		4
.L_2:
        /*0010*/ 	.word	index@(_Z6kernelPiiiffff)
        /*0014*/ 	.word	0x00000000


	//----- nvinfo : EIATTR_MIN_STACK_SIZE
	.align		4
.L_3:
        /*0018*/ 	.byte	0x04, 0x12
        /*001a*/ 	.short	(.L_5 - .L_4)
	.align		4
.L_4:
        /*001c*/ 	.word	index@(_Z6kernelPiiiffff)
        /*0020*/ 	.word	0x00000000
.L_5:


//--------------------- .nv.compat                --------------------------
	.section	.nv.compat,"",@"SHT_CUDA_COMPAT_INFO"
	.align	4
        /*0000*/ 	.byte	0x02, 0x09, 0x00, 0x00, 0x02, 0x02, 0x01, 0x00, 0x02, 0x05, 0x05, 0x00, 0x03, 0x07, 0x01, 0x01
        /*0010*/ 	.byte	0x02, 0x03, 0x00, 0x00, 0x02, 0x06, 0x01, 0x00, 0x04, 0x0b, 0x08, 0x00, 0x01, 0x00, 0x00, 0x00
        /*0020*/ 	.byte	0x00, 0x00, 0x00, 0x00


//--------------------- .nv.info._Z6kernelPiiiffff --------------------------
	.section	.nv.info._Z6kernelPiiiffff,"",@"SHT_CUDA_INFO"
	.sectionflags	@""
	.align	4


	//----- nvinfo : EIATTR_CUDA_API_VERSION
	.align		4
        /*0000*/ 	.byte	0x04, 0x37
        /*0002*/ 	.short	(.L_7 - .L_6)
.L_6:
        /*0004*/ 	.word	0x00000082


	//----- nvinfo : EIATTR_KPARAM_INFO
	.align		4
.L_7:
        /*0008*/ 	.byte	0x04, 0x17
        /*000a*/ 	.short	(.L_9 - .L_8)
.L_8:
        /*000c*/ 	.word	0x00000000
        /*0010*/ 	.short	0x0006
        /*0012*/ 	.short	0x001c
        /*0014*/ 	.byte	0x00, 0xf0, 0x11, 0x00


	//----- nvinfo : EIATTR_KPARAM_INFO
	.align		4
.L_9:
        /*0018*/ 	.byte	0x04, 0x17
        /*001a*/ 	.short	(.L_11 - .L_10)
.L_10:
        /*001c*/ 	.word	0x00000000
        /*0020*/ 	.short	0x0005
        /*0022*/ 	.short	0x0018
        /*0024*/ 	.byte	0x00, 0xf0, 0x11, 0x00


	//----- nvinfo : EIATTR_KPARAM_INFO
	.align		4
.L_11:
        /*0028*/ 	.byte	0x04, 0x17
        /*002a*/ 	.short	(.L_13 - .L_12)
.L_12:
        /*002c*/ 	.word	0x00000000
        /*0030*/ 	.short	0x0004
        /*0032*/ 	.short	0x0014
        /*0034*/ 	.byte	0x00, 0xf0, 0x11, 0x00


	//----- nvinfo : EIATTR_KPARAM_INFO
	.align		4
.L_13:
        /*0038*/ 	.byte	0x04, 0x17
        /*003a*/ 	.short	(.L_15 - .L_14)
.L_14:
        /*003c*/ 	.word	0x00000000
        /*0040*/ 	.short	0x0003
        /*0042*/ 	.short	0x0010
        /*0044*/ 	.byte	0x00, 0xf0, 0x11, 0x00


	//----- nvinfo : EIATTR_KPARAM_INFO
	.align		4
.L_15:
        /*0048*/ 	.byte	0x04, 0x17
        /*004a*/ 	.short	(.L_17 - .L_16)
.L_16:
        /*004c*/ 	.word	0x00000000
        /*0050*/ 	.short	0x0002
        /*0052*/ 	.short	0x000c
        /*0054*/ 	.byte	0x00, 0xf0, 0x11, 0x00


	//----- nvinfo : EIATTR_KPARAM_INFO
	.align		4
.L_17:
        /*0058*/ 	.byte	0x04, 0x17
        /*005a*/ 	.short	(.L_19 - .L_18)
.L_18:
        /*005c*/ 	.word	0x00000000
        /*0060*/ 	.short	0x0001
        /*0062*/ 	.short	0x0008
        /*0064*/ 	.byte	0x00, 0xf0, 0x11, 0x00


	//----- nvinfo : EIATTR_KPARAM_INFO
	.align		4
.L_19:
        /*0068*/ 	.byte	0x04, 0x17
        /*006a*/ 	.short	(.L_21 - .L_20)
.L_20:
        /*006c*/ 	.word	0x00000000
        /*0070*/ 	.short	0x0000
        /*0072*/ 	.short	0x0000
        /*0074*/ 	.byte	0x00, 0xf5, 0x21, 0x00


	//----- nvinfo : EIATTR_SPARSE_MMA_MASK
	.align		4
.L_21:
        /*0078*/ 	.byte	0x03, 0x50
        /*007a*/ 	.short	0x0000


	//----- nvinfo : EIATTR_MAXREG_COUNT
	.align		4
        /*007c*/ 	.byte	0x03, 0x1b
        /*007e*/ 	.short	0x00ff


	//----- nvinfo : EIATTR_MERCURY_ISA_VERSION
	.align		4
        /*0080*/ 	.byte	0x03, 0x5f
        /*0082*/ 	.short	0x0101


	//----- nvinfo : EIATTR_VRC_CTA_INIT_COUNT
	.align		4
        /*0084*/ 	.byte	0x02, 0x4a
	.zero		1
	.zero		1


	//----- nvinfo : EIATTR_EXIT_INSTR_OFFSETS
	.align		4
        /*0088*/ 	.byte	0x04, 0x1c
        /*008a*/ 	.short	(.L_23 - .L_22)


	//   ....[0]....
.L_22:
        /*008c*/ 	.word	0x00000220


	//   ....[1]....
        /*0090*/ 	.word	0x000008d0


	//----- nvinfo : EIATTR_CRS_STACK_SIZE
	.align		4
.L_23:
        /*0094*/ 	.byte	0x04, 0x1e
        /*0096*/ 	.short	(.L_25 - .L_24)
.L_24:
        /*0098*/ 	.word	0x00000000


	//----- nvinfo : EIATTR_CBANK_PARAM_SIZE
	.align		4
.L_25:
        /*009c*/ 	.byte	0x03, 0x19
        /*009e*/ 	.short	0x0020


	//----- nvinfo : EIATTR_PARAM_CBANK
	.align		4
        /*00a0*/ 	.byte	0x04, 0x0a
        /*00a2*/ 	.short	(.L_27 - .L_26)
	.align		4
.L_26:
        /*00a4*/ 	.word	index@(.nv.constant0._Z6kernelPiiiffff)
        /*00a8*/ 	.short	0x0380
        /*00aa*/ 	.short	0x0020


	//----- nvinfo : EIATTR_SW_WAR
	.align		4
.L_27:
        /*00ac*/ 	.byte	0x04, 0x36
        /*00ae*/ 	.short	(.L_29 - .L_28)
.L_28:
        /*00b0*/ 	.word	0x00000008
.L_29:


//--------------------- .nv.callgraph             --------------------------
	.section	.nv.callgraph,"",@"SHT_CUDA_CALLGRAPH"
	.align	4
	.sectionentsize	8
	.align		4
        /*0000*/ 	.word	0x00000000
	.align		4
        /*0004*/ 	.word	0xffffffff
	.align		4
        /*0008*/ 	.word	0x00000000
	.align		4
        /*000c*/ 	.word	0xfffffffe
	.align		4
        /*0010*/ 	.word	0x00000000
	.align		4
        /*0014*/ 	.word	0xfffffffd
	.align		4
        /*0018*/ 	.word	0x00000000
	.align		4
        /*001c*/ 	.word	0xfffffffc


//--------------------- .text._Z6kernelPiiiffff   --------------------------
	.section	.text._Z6kernelPiiiffff,"ax",@progbits
	.align	128
        .global         _Z6kernelPiiiffff
        .type           _Z6kernelPiiiffff,@function
        .size           _Z6kernelPiiiffff,(.L_x_7 - _Z6kernelPiiiffff)
        .other          _Z6kernelPiiiffff,@"STO_CUDA_ENTRY STV_DEFAULT"
_Z6kernelPiiiffff:
.text._Z6kernelPiiiffff:
[----:B------:R-:W-:Y:S01]  /*0000*/  LDC R1, c[0x0][0x37c] ;  /* 0x0000df00ff017b82 */ /* 0x000fe20000000800 */
[----:B------:R-:W0:Y:S07]  /*0010*/  LDCU UR4, c[0x0][0x370] ;  /* 0x00006e00ff0477ac */ /* 0x000e2e0008000800 */
[----:B------:R-:W0:Y:S01]  /*0020*/  LDC R6, c[0x0][0x360] ;  /* 0x0000d800ff067b82 */ /* 0x000e220000000800 */
[----:B------:R-:W1:Y:S01]  /*0030*/  S2R R7, SR_TID.X ;  /* 0x0000000000077919 */ /* 0x000e620000002100 */
[----:B0-----:R-:W-:Y:S01]  /*0040*/  IMAD R0, R6, UR4, RZ ;  /* 0x0000000406007c24 */ /* 0x001fe2000f8e02ff */
[----:B------:R-:W0:Y:S03]  /*0050*/  LDCU.64 UR4, c[0x0][0x388] ;  /* 0x00007100ff0477ac */ /* 0x000e260008000a00 */
[----:B------:R-:W2:Y:S01]  /*0060*/  I2F.U32.RP R4, R0 ;  /* 0x0000000000047306 */ /* 0x000ea20000209000 */
[----:B------:R-:W-:-:S02]  /*0070*/  IADD3 R5, PT, PT, RZ, -R0, RZ ;  /* 0x80000000ff057210 */ /* 0x000fc40007ffe0ff */
[----:B------:R-:W-:-:S05]  /*0080*/  ISETP.NE.U32.AND P2, PT, R0, RZ, PT ;  /* 0x000000ff0000720c */ /* 0x000fca0003f45070 */
[----:B--2---:R-:W2:Y:S01]  /*0090*/  MUFU.RCP R4, R4 ;  /* 0x0000000400047308 */ /* 0x004ea20000001000 */
[----:B0-----:R-:W-:Y:S01]  /*00a0*/  UIMAD UR4, UR5, UR4, URZ ;  /* 0x00000004050472a4 */ /* 0x001fe2000f8e02ff */
[----:B--2---:R-:W-:-:S06]  /*00b0*/  IADD3 R2, PT, PT, R4, 0xffffffe, RZ ;  /* 0x0ffffffe04027810 */ /* 0x004fcc0007ffe0ff */
[----:B------:R0:W2:Y:S02]  /*00c0*/  F2I.FTZ.U32.TRUNC.NTZ R3, R2 ;  /* 0x0000000200037305 */ /* 0x0000a4000021f000 */
[----:B0-----:R-:W-:Y:S02]  /*00d0*/  HFMA2 R2, -RZ, RZ, 0, 0 ;  /* 0x00000000ff027431 */ /* 0x001fe400000001ff */
[----:B--2---:R-:W-:-:S04]  /*00e0*/  IMAD R5, R5, R3, RZ ;  /* 0x0000000305057224 */ /* 0x004fc800078e02ff */
[----:B------:R-:W-:-:S06]  /*00f0*/  IMAD.HI.U32 R3, R3, R5, R2 ;  /* 0x0000000503037227 */ /* 0x000fcc00078e0002 */
[----:B------:R-:W-:-:S05]  /*0100*/  IMAD.HI.U32 R3, R3, UR4, RZ ;  /* 0x0000000403037c27 */ /* 0x000fca000f8e00ff */
[----:B------:R-:W-:-:S05]  /*0110*/  IADD3 R5, PT, PT, -R3, RZ, RZ ;  /* 0x000000ff03057210 */ /* 0x000fca0007ffe1ff */
[----:B------:R-:W-:Y:S01]  /*0120*/  IMAD R5, R0, R5, UR4 ;  /* 0x0000000400057e24 */ /* 0x000fe2000f8e0205 */
[----:B------:R-:W1:Y:S04]  /*0130*/  S2UR UR4, SR_CTAID.X ;  /* 0x00000000000479c3 */ /* 0x000e680000002500 */
[----:B------:R-:W-:-:S13]  /*0140*/  ISETP.GE.U32.AND P0, PT, R5, R0, PT ;  /* 0x000000000500720c */ /* 0x000fda0003f06070 */
[----:B------:R-:W-:Y:S02]  /*0150*/  @P0 IADD3 R5, PT, PT, -R0, R5, RZ ;  /* 0x0000000500050210 */ /* 0x000fe40007ffe1ff */
[----:B------:R-:W-:Y:S02]  /*0160*/  @P0 IADD3 R3, PT, PT, R3, 0x1, RZ ;  /* 0x0000000103030810 */ /* 0x000fe40007ffe0ff */
[----:B------:R-:W-:Y:S01]  /*0170*/  ISETP.GE.U32.AND P1, PT, R5, R0, PT ;  /* 0x000000000500720c */ /* 0x000fe20003f26070 */
[----:B-1----:R-:W-:-:S05]  /*0180*/  IMAD R2, R6, UR4, R7 ;  /* 0x0000000406027c24 */ /* 0x002fca000f8e0207 */
[----:B------:R-:W-:-:S07]  /*0190*/  I2FP.F32.U32 R5, R2 ;  /* 0x0000000200057245 */ /* 0x000fce0000201000 */
[----:B------:R-:W-:Y:S02]  /*01a0*/  @P1 IADD3 R3, PT, PT, R3, 0x1, RZ ;  /* 0x0000000103031810 */ /* 0x000fe40007ffe0ff */
[----:B------:R-:W-:-:S04]  /*01b0*/  @!P2 LOP3.LUT R3, RZ, R0, RZ, 0x33, !PT ;  /* 0x00000000ff03a212 */ /* 0x000fc800078e33ff */
[----:B------:R-:W-:-:S05]  /*01c0*/  I2FP.F32.U32 R0, R3 ;  /* 0x0000000300007245 */ /* 0x000fca0000201000 */
[----:B------:R-:W-:-:S04]  /*01d0*/  FMUL R5, R0, R5 ;  /* 0x0000000500057220 */ /* 0x000fc80000400000 */
[----:B------:R-:W0:Y:S01]  /*01e0*/  F2I.TRUNC.NTZ R2, R5 ;  /* 0x0000000500027305 */ /* 0x000e22000020f100 */
[----:B------:R-:W-:Y:S01]  /*01f0*/  FADD R0, R0, R5 ;  /* 0x0000000500007221 */ /* 0x000fe20000000000 */
[----:B0-----:R-:W-:-:S04]  /*0200*/  I2FP.F32.S32 R3, R2 ;  /* 0x0000000200037245 */ /* 0x001fc80000201400 */
[----:B------:R-:W-:-:S13]  /*0210*/  FSETP.GT.AND P0, PT, R0, R3, PT ;  /* 0x000000030000720b */ /* 0x000fda0003f04000 */
[----:B------:R-:W-:Y:S05]  /*0220*/  @!P0 EXIT ;  /* 0x000000000000894d */ /* 0x000fea0003800000 */
[----:B------:R-:W0:Y:S02]  /*0230*/  LDCU.64 UR4, c[0x0][0x358] ;  /* 0x00006b00ff0477ac */ /* 0x000e240008000a00 */
.L_x_5:
[----:B-1----:R-:W1:Y:S01]  /*0240*/  LDC R13, c[0x0][0x388] ;  /* 0x0000e200ff0d7b82 */ /* 0x002e620000000800 */
[----:B------:R-:W-:Y:S01]  /*0250*/  IABS R8, R2 ;  /* 0x0000000200087213 */ /* 0x000fe20000000000 */
[----:B------:R-:W-:Y:S06]  /*0260*/  BSSY.RECONVERGENT B0, `(.L_x_0) ;  /* 0x000005d000007945 */ /* 0x000fec0003800200 */
[----:B------:R-:W2:Y:S01]  /*0270*/  LDC.64 R10, c[0x0][0x390] ;  /* 0x0000e400ff0a7b82 */ /* 0x000ea20000000a00 */
[----:B-1----:R-:W-:-:S04]  /*0280*/  IABS R6, R13 ;  /* 0x0000000d00067213 */ /* 0x002fc80000000000 */
[----:B------:R-:W1:Y:S08]  /*0290*/  I2F.RP R3, R6 ;  /* 0x0000000600037306 */ /* 0x000e700000209400 */
[----:B-1----:R-:W1:Y:S02]  /*02a0*/  MUFU.RCP R3, R3 ;  /* 0x0000000300037308 */ /* 0x002e640000001000 */
[----:B-1----:R-:W-:-:S06]  /*02b0*/  IADD3 R4, PT, PT, R3, 0xffffffe, RZ ;  /* 0x0ffffffe03047810 */ /* 0x002fcc0007ffe0ff */
[----:B------:R1:W3:Y:S02]  /*02c0*/  F2I.FTZ.U32.TRUNC.NTZ R5, R4 ;  /* 0x0000000400057305 */ /* 0x0002e4000021f000 */
[----:B-1----:R-:W-:Y:S02]  /*02d0*/  MOV R4, RZ ;  /* 0x000000ff00047202 */ /* 0x002fe40000000f00 */
[----:B---3--:R-:W-:-:S05]  /*02e0*/  IADD3 R7, PT, PT, RZ, -R5, RZ ;  /* 0x80000005ff077210 */ /* 0x008fca0007ffe0ff */
[----:B------:R-:W-:-:S04]  /*02f0*/  IMAD R7, R7, R6, RZ ;  /* 0x0000000607077224 */ /* 0x000fc800078e02ff */
[----:B------:R-:W-:Y:S01]  /*0300*/  IMAD.HI.U32 R5, R5, R7, R4 ;  /* 0x0000000705057227 */ /* 0x000fe200078e0004 */
[----:B------:R-:W-:Y:S02]  /*0310*/  MOV R7, R8 ;  /* 0x0000000800077202 */ /* 0x000fe40000000f00 */
[----:B------:R-:W2:Y:S03]  /*0320*/  LDC.64 R8, c[0x0][0x398] ;  /* 0x0000e600ff087b82 */ /* 0x000ea60000000a00 */
[----:B------:R-:W-:-:S05]  /*0330*/  IMAD.HI.U32 R4, R5, R7, RZ ;  /* 0x0000000705047227 */ /* 0x000fca00078e00ff */
[----:B------:R-:W-:-:S05]  /*0340*/  IADD3 R3, PT, PT, -R4, RZ, RZ ;  /* 0x000000ff04037210 */ /* 0x000fca0007ffe1ff */
[----:B------:R-:W-:-:S05]  /*0350*/  IMAD R3, R6, R3, R7 ;  /* 0x0000000306037224 */ /* 0x000fca00078e0207 */
[----:B------:R-:W-:-:S13]  /*0360*/  ISETP.GT.U32.AND P2, PT, R6, R3, PT ;  /* 0x000000030600720c */ /* 0x000fda0003f44070 */
[-C--:B------:R-:W-:Y:S02]  /*0370*/  @!P2 IADD3 R3, PT, PT, R3, -R6.reuse, RZ ;  /* 0x800000060303a210 */ /* 0x080fe40007ffe0ff */
[----:B------:R-:W-:Y:S02]  /*0380*/  @!P2 IADD3 R4, PT, PT, R4, 0x1, RZ ;  /* 0x000000010404a810 */ /* 0x000fe40007ffe0ff */
[----:B------:R-:W-:Y:S02]  /*0390*/  ISETP.GE.U32.AND P0, PT, R3, R6, PT ;  /* 0x000000060300720c */ /* 0x000fe40003f06070 */
[----:B------:R-:W-:Y:S02]  /*03a0*/  LOP3.LUT R3, R2, R13, RZ, 0x3c, !PT ;  /* 0x0000000d02037212 */ /* 0x000fe400078e3cff */
[----:B------:R-:W-:Y:S02]  /*03b0*/  ISETP.NE.AND P2, PT, R13, RZ, PT ;  /* 0x000000ff0d00720c */ /* 0x000fe40003f45270 */
[----:B------:R-:W-:-:S07]  /*03c0*/  ISETP.GE.AND P1, PT, R3, RZ, PT ;  /* 0x000000ff0300720c */ /* 0x000fce0003f26270 */
[----:B------:R-:W-:-:S06]  /*03d0*/  @P0 IADD3 R4, PT, PT, R4, 0x1, RZ ;  /* 0x0000000104040810 */ /* 0x000fcc0007ffe0ff */
[----:B------:R-:W-:Y:S02]  /*03e0*/  @!P1 IADD3 R4, PT, PT, -R4, RZ, RZ ;  /* 0x000000ff04049210 */ /* 0x000fe40007ffe1ff */
[----:B------:R-:W-:-:S04]  /*03f0*/  @!P2 LOP3.LUT R4, RZ, R13, RZ, 0x33, !PT ;  /* 0x0000000dff04a212 */ /* 0x000fc800078e33ff */
[----:B------:R-:W-:Y:S02]  /*0400*/  IADD3 R3, PT, PT, -R4, RZ, RZ ;  /* 0x000000ff04037210 */ /* 0x000fe40007ffe1ff */
[----:B------:R-:W-:-:S03]  /*0410*/  I2FP.F32.S32 R6, R4 ;  /* 0x0000000400067245 */ /* 0x000fc60000201400 */
[----:B------:R-:W-:Y:S02]  /*0420*/  IMAD R3, R13, R3, R2 ;  /* 0x000000030d037224 */ /* 0x000fe400078e0202 */
[----:B--2---:R-:W-:-:S03]  /*0430*/  FFMA R5, R6, R9, R11 ;  /* 0x0000000906057223 */ /* 0x004fc6000000000b */
[----:B------:R-:W-:-:S05]  /*0440*/  I2FP.F32.S32 R7, R3 ;  /* 0x0000000300077245 */ /* 0x000fca0000201400 */
[----:B------:R-:W-:Y:S01]  /*0450*/  FFMA R6, R7, R8, R10 ;  /* 0x0000000807067223 */ /* 0x000fe2000000000a */
[----:B------:R-:W-:-:S03]  /*0460*/  FADD R7, RZ, R5 ;  /* 0x00000005ff077221 */ /* 0x000fc60000000000 */
[----:B------:R-:W-:Y:S01]  /*0470*/  FADD R8, RZ, R6 ;  /* 0x00000006ff087221 */ /* 0x000fe20000000000 */
[----:B------:R-:W-:-:S03]  /*0480*/  FMUL R10, R7, R7 ;  /* 0x00000007070a7220 */ /* 0x000fc60000400000 */
[----:B------:R-:W-:-:S04]  /*0490*/  FMUL R9, R8, R8 ;  /* 0x0000000808097220 */ /* 0x000fc80000400000 */
[----:B------:R-:W-:-:S05]  /*04a0*/  FADD R11, R9, R10 ;  /* 0x0000000a090b7221 */ /* 0x000fca0000000000 */
[----:B------:R-:W-:Y:S01]  /*04b0*/  FSETP.GT.AND P0, PT, R11, 4, PT ;  /* 0x408000000b00780b */ /* 0x000fe20003f04000 */
[----:B------:R-:W-:-:S12]  /*04c0*/  HFMA2 R11, -RZ, RZ, 0, 5.9604644775390625e-08 ;  /* 0x00000001ff0b7431 */ /* 0x000fd800000001ff */
[----:B------:R-:W-:Y:S05]  /*04d0*/  @P0 BRA `(.L_x_1) ;  /* 0x0000000000d40947 */ /* 0x000fea0003800000 */
[----:B------:R-:W-:Y:S02]  /*04e0*/  MOV R11, R7 ;  /* 0x00000007000b7202 */ /* 0x000fe40000000f00 */
[----:B------:R-:W-:-:S07]  /*04f0*/  MOV R7, 0x1 ;  /* 0x0000000100077802 */ /* 0x000fce0000000f00 */
.L_x_4:
[----:B------:R-:W-:Y:S01]  /*0500*/  FMUL R13, R8, R11 ;  /* 0x0000000b080d7220 */ /* 0x000fe20000400000 */
[----:B------:R-:W-:-:S03]  /*0510*/  FADD R9, -R10, R9 ;  /* 0x000000090a097221 */ /* 0x000fc60000000100 */
[----:B------:R-:W-:Y:S01]  /*0520*/  FFMA R8, R8, R11, R13 ;  /* 0x0000000b08087223 */ /* 0x000fe2000000000d */
[----:B------:R-:W-:-:S03]  /*0530*/  FADD R10, R6, R9 ;  /* 0x00000009060a7221 */ /* 0x000fc60000000000 */
[----:B------:R-:W-:Y:S01]  /*0540*/  FADD R11, R5, R8 ;  /* 0x00000008050b7221 */ /* 0x000fe20000000000 */
[----:B------:R-:W-:-:S03]  /*0550*/  FMUL R9, R10, R10 ;  /* 0x0000000a0a097220 */ /* 0x000fc60000400000 */
[----:B------:R-:W-:-:S04]  /*0560*/  FMUL R12, R11, R11 ;  /* 0x0000000b0b0c7220 */ /* 0x000fc80000400000 */
[----:B------:R-:W-:-:S05]  /*0570*/  FADD R8, R9, R12 ;  /* 0x0000000c09087221 */ /* 0x000fca0000000000 */
[----:B------:R-:W-:-:S13]  /*0580*/  FSETP.GT.AND P0, PT, R8, 4, PT ;  /* 0x408000000800780b */ /* 0x000fda0003f04000 */
[----:B------:R-:W-:Y:S05]  /*0590*/  @P0 BRA `(.L_x_2) ;  /* 0x0000000000a00947 */ /* 0x000fea0003800000 */
[----:B------:R-:W-:Y:S01]  /*05a0*/  FMUL R8, R11, R10 ;  /* 0x0000000a0b087220 */ /* 0x000fe20000400000 */
[----:B------:R-:W-:-:S03]  /*05b0*/  FADD R9, R9, -R12 ;  /* 0x8000000c09097221 */ /* 0x000fc60000000000 */
        /* <DEDUP_REMOVED lines=8> */
[----:B------:R-:W-:Y:S02]  /*0640*/  IADD3 R14, PT, PT, R7, 0x3, RZ ;  /* 0x00000003070e7810 */ /* 0x000fe40007ffe0ff */
[----:B------:R-:W-:Y:S02]  /*0650*/  MOV R11, 0x100 ;  /* 0x00000100000b7802 */ /* 0x000fe40000000f00 */
[----:B------:R-:W-:-:S13]  /*0660*/  ISETP.NE.AND P0, PT, R14, 0x100, PT ;  /* 0x000001000e00780c */ /* 0x000fda0003f05270 */
[----:B------:R-:W-:Y:S05]  /*0670*/  @!P0 BRA `(.L_x_1) ;  /* 0x00000000006c8947 */ /* 0x000fea0003800000 */
        /* <DEDUP_REMOVED lines=8> */
[----:B------:R-:W-:Y:S02]  /*0700*/  FSETP.GT.AND P0, PT, R11, 4, PT ;  /* 0x408000000b00780b */ /* 0x000fe40003f04000 */
[----:B------:R-:W-:-:S11]  /*0710*/  MOV R11, R14 ;  /* 0x0000000e000b7202 */ /* 0x000fd60000000f00 */
[----:B------:R-:W-:Y:S05]  /*0720*/  @P0 BRA `(.L_x_1) ;  /* 0x0000000000400947 */ /* 0x000fea0003800000 */
[----:B------:R-:W-:Y:S01]  /*0730*/  FMUL R8, R8, R9 ;  /* 0x0000000908087220 */ /* 0x000fe20000400000 */
[----:B------:R-:W-:Y:S01]  /*0740*/  FADD R9, R10, -R13 ;  /* 0x8000000d0a097221 */ /* 0x000fe20000000000 */
[----:B------:R-:W-:Y:S02]  /*0750*/  IADD3 R7, PT, PT, R7, 0x4, RZ ;  /* 0x0000000407077810 */ /* 0x000fe40007ffe0ff */
[----:B------:R-:W-:Y:S01]  /*0760*/  FADD R10, R8, R8 ;  /* 0x00000008080a7221 */ /* 0x000fe20000000000 */
[----:B------:R-:W-:-:S03]  /*0770*/  FADD R8, R6, R9 ;  /* 0x0000000906087221 */ /* 0x000fc60000000000 */
[----:B------:R-:W-:Y:S01]  /*0780*/  FADD R11, R5, R10 ;  /* 0x0000000a050b7221 */ /* 0x000fe20000000000 */
[----:B------:R-:W-:-:S03]  /*0790*/  FMUL R9, R8, R8 ;  /* 0x0000000808097220 */ /* 0x000fc60000400000 */
[----:B------:R-:W-:-:S04]  /*07a0*/  FMUL R10, R11, R11 ;  /* 0x0000000b0b0a7220 */ /* 0x000fc80000400000 */
[----:B------:R-:W-:-:S05]  /*07b0*/  FADD R12, R9, R10 ;  /* 0x0000000a090c7221 */ /* 0x000fca0000000000 */
[----:B------:R-:W-:-:S13]  /*07c0*/  FSETP.GT.AND P0, PT, R12, 4, PT ;  /* 0x408000000c00780b */ /* 0x000fda0003f04000 */
[----:B------:R-:W-:Y:S05]  /*07d0*/  @!P0 BRA `(.L_x_4) ;  /* 0xfffffffc00488947 */ /* 0x000fea000383ffff */
[----:B------:R-:W-:Y:S01]  /*07e0*/  MOV R11, R7 ;  /* 0x00000007000b7202 */ /* 0x000fe20000000f00 */
[----:B------:R-:W-:Y:S06]  /*07f0*/  BRA `(.L_x_1) ;  /* 0x00000000000c7947 */ /* 0x000fec0003800000 */
.L_x_3:
[----:B------:R-:W-:Y:S01]  /*0800*/  IADD3 R11, PT, PT, R7, 0x2, RZ ;  /* 0x00000002070b7810 */ /* 0x000fe20007ffe0ff */
[----:B------:R-:W-:Y:S06]  /*0810*/  BRA `(.L_x_1) ;  /* 0x0000000000047947 */ /* 0x000fec0003800000 */
.L_x_2:
[----:B------:R-:W-:-:S07]  /*0820*/  IADD3 R11, PT, PT, R7, 0x1, RZ ;  /* 0x00000001070b7810 */ /* 0x000fce0007ffe0ff */
.L_x_1:
[----:B0-----:R-:W-:Y:S05]  /*0830*/  BSYNC.RECONVERGENT B0 ;  /* 0x0000000000007941 */ /* 0x001fea0003800200 */
.L_x_0:
[----:B------:R-:W0:Y:S01]  /*0840*/  LDC.64 R6, c[0x0][0x380] ;  /* 0x0000e000ff067b82 */ /* 0x000e220000000a00 */
[----:B------:R-:W1:Y:S01]  /*0850*/  LDCU UR6, c[0x0][0x388] ;  /* 0x00007100ff0677ac */ /* 0x000e620008000800 */
[----:B------:R-:W-:Y:S01]  /*0860*/  IADD3 R2, PT, PT, R2, 0x1, RZ ;  /* 0x0000000102027810 */ /* 0x000fe20007ffe0ff */
[----:B-1----:R-:W-:-:S03]  /*0870*/  IMAD R5, R4, UR6, R3 ;  /* 0x0000000604057c24 */ /* 0x002fc6000f8e0203 */
[----:B------:R-:W-:Y:S01]  /*0880*/  I2FP.F32.S32 R3, R2 ;  /* 0x0000000200037245 */ /* 0x000fe20000201400 */
[----:B0-----:R-:W-:-:S03]  /*0890*/  IMAD.WIDE R4, R5, 0x4, R6 ;  /* 0x0000000405047825 */ /* 0x001fc600078e0206 */
[----:B------:R-:W-:Y:S02]  /*08a0*/  FSETP.GT.AND P0, PT, R0, R3, PT ;  /* 0x000000030000720b */ /* 0x000fe40003f04000 */
[----:B------:R1:W-:Y:S11]  /*08b0*/  STG.E desc[UR4][R4.64], R11 ;  /* 0x0000000b04007986 */ /* 0x0003f6000c101904 */
[----:B------:R-:W-:Y:S05]  /*08c0*/  @P0 BRA `(.L_x_5) ;  /* 0xfffffff8005c0947 */ /* 0x000fea000383ffff */
[----:B------:R-:W-:Y:S05]  /*08d0*/  EXIT ;  /* 0x000000000000794d */ /* 0x000fea0003800000 */
.L_x_6:
[----:B------:R-:W-:-:S00]  /*08e0*/  BRA `(.L_x_6) ;  /* 0xfffffffc00fc7947 */ /* 0x000fc0000383ffff */
[----:B------:R-:W-:-:S00]  /*08f0*/  NOP ;  /* 0x0000000000007918 */ /* 0x000fc00000000000 */
        /* <DEDUP_REMOVED lines=8> */
.L_x_7:


//--------------------- .nv.shared.reserved.0     --------------------------
	.section	.nv.shared.reserved.0,"aw",@nobits
	.weak		__nv_reservedSMEM_offset_0_alias
	.size		__nv_reservedSMEM_offset_0_alias, 0, 64
	.other		__nv_reservedSMEM_offset_0_alias,@"STO_CUDA_RESERVED_SHARED STV_DEFAULT"
__nv_reservedSMEM_offset_0_alias:
	.zero		0
	.zero		64


//--------------------- .nv.constant0._Z6kernelPiiiffff --------------------------
	.section	.nv.constant0._Z6kernelPiiiffff,"a",@progbits
	.sectionflags	@""
	.align	4
.nv.constant0._Z6kernelPiiiffff:
	.zero		928


//--------------------- SYMBOLS --------------------------

	.type		.nv.reservedSmem.offset0,@object
	.size		.nv.reservedSmem.offset0,0x4
